//
// Generated by NVIDIA NVVM Compiler
//
// Compiler Build ID: CL-36424714
// Cuda compilation tools, release 13.0, V13.0.88
// Based on NVVM 20.0.0
//

.version 9.0
.target sm_100
.address_size 64

	// .globl	_Z4testPP6Minute

.visible .entry _Z4testPP6Minute(
	.param .u64 .ptr .align 1 _Z4testPP6Minute_param_0
)
{


	ret;

}


// ===== COMPILED SASS (sm_100) =====

	.target	sm_100

	.elftype	@"ET_EXEC"


//--------------------- .note.nv.tkinfo           --------------------------
	.section	.note.nv.tkinfo,"",@"SHT_NOTE"
	.sectionflags	@"SHF_NOTE_NV_TKINFO"
	.tkinfo
        /*0018*/ 	.word	0x00000002
        /*0030*/ 	.string	""
        /*0030*/ 	.string	"ptxas"
        /*0030*/ 	.string	"Cuda compilation tools, release 13.0, V13.0.88"
        /*0030*/ 	.string	"Build cuda_13.0.r13.0/compiler.36424714_0"
        /*0030*/ 	.string	"-arch sm_100 -m 64 "



//--------------------- .note.nv.cuinfo           --------------------------
	.section	.note.nv.cuinfo,"",@"SHT_NOTE"
	.sectionflags	@"SHF_NOTE_NV_CUINFO"
        /*0018*/ 	.short	0x0002
        /*001a*/ 	.short	0x0064
        /*001c*/ 	.short	0x0082
	.zero		2


//--------------------- .nv.info                  --------------------------
	.section	.nv.info,"",@"SHT_CUDA_INFO"
	.align	4


	//----- nvinfo : EIATTR_REGCOUNT
	.align		4
        /*0000*/ 	.byte	0x04, 0x2f
        /*0002*/ 	.short	(.L_1 - .L_0)
	.align		4
.L_0:
        /*0004*/ 	.word	index@(_Z4testPP6Minute)
        /*0008*/ 	.word	0x00000004


	//----- nvinfo : EIATTR_FRAME_SIZE
	.align		4
.L_1:
        /*000c*/ 	.byte	0x04, 0x11
        /*000e*/ 	.short	(.L_3 - .L_2)
	.align		4
.L_2:
        /*0010*/ 	.word	index@(_Z4testPP6Minute)
        /*0014*/ 	.word	0x00000000


	//----- nvinfo : EIATTR_MIN_STACK_SIZE
	.align		4
.L_3:
        /*0018*/ 	.byte	0x04, 0x12
        /*001a*/ 	.short	(.L_5 - .L_4)
	.align		4
.L_4:
        /*001c*/ 	.word	index@(_Z4testPP6Minute)
        /*0020*/ 	.word	0x00000000
.L_5:


//--------------------- .nv.compat                --------------------------
	.section	.nv.compat,"",@"SHT_CUDA_COMPAT_INFO"
	.align	4
        /*0000*/ 	.byte	0x02, 0x09, 0x00, 0x00, 0x02, 0x02, 0x01, 0x00, 0x02, 0x05, 0x05, 0x00, 0x03, 0x07, 0x01, 0x01
        /*0010*/ 	.byte	0x02, 0x03, 0x00, 0x00, 0x02, 0x06, 0x01, 0x00, 0x04, 0x0b, 0x08, 0x00, 0x09, 0x00, 0x00, 0x00
        /*0020*/ 	.byte	0x00, 0x00, 0x00, 0x00


//--------------------- .nv.info._Z4testPP6Minute --------------------------
	.section	.nv.info._Z4testPP6Minute,"",@"SHT_CUDA_INFO"
	.sectionflags	@""
	.align	4


	//----- nvinfo : EIATTR_CUDA_API_VERSION
	.align		4
        /*0000*/ 	.byte	0x04, 0x37
        /*0002*/ 	.short	(.L_7 - .L_6)
.L_6:
        /*0004*/ 	.word	0x00000082


	//----- nvinfo : EIATTR_KPARAM_INFO
	.align		4
.L_7:
        /*0008*/ 	.byte	0x04, 0x17
        /*000a*/ 	.short	(.L_9 - .L_8)
.L_8:
        /*000c*/ 	.word	0x00000000
        /*0010*/ 	.short	0x0000
        /*0012*/ 	.short	0x0000
        /*0014*/ 	.byte	0x00, 0xf5, 0x21, 0x00


	//----- nvinfo : EIATTR_SPARSE_MMA_MASK
	.align		4
.L_9:
        /*0018*/ 	.byte	0x03, 0x50
        /*001a*/ 	.short	0x0000


	//----- nvinfo : EIATTR_MAXREG_COUNT
	.align		4
        /*001c*/ 	.byte	0x03, 0x1b
        /*001e*/ 	.short	0x00ff


	//----- nvinfo : EIATTR_MERCURY_ISA_VERSION
	.align		4
        /*0020*/ 	.byte	0x03, 0x5f
        /*0022*/ 	.short	0x0101


	//----- nvinfo : EIATTR_VRC_CTA_INIT_COUNT
	.align		4
        /*0024*/ 	.byte	0x02, 0x4a
	.zero		1
	.zero		1


	//----- nvinfo : EIATTR_EXIT_INSTR_OFFSETS
	.align		4
        /*0028*/ 	.byte	0x04, 0x1c
        /*002a*/ 	.short	(.L_11 - .L_10)


	//   ....[0]....
.L_10:
        /*002c*/ 	.word	0x00000010


	//----- nvinfo : EIATTR_CBANK_PARAM_SIZE
	.align		4
.L_11:
        /*0030*/ 	.byte	0x03, 0x19
        /*0032*/ 	.short	0x0008


	//----- nvinfo : EIATTR_PARAM_CBANK
	.align		4
        /*0034*/ 	.byte	0x04, 0x0a
        /*0036*/ 	.short	(.L_13 - .L_12)
	.align		4
.L_12:
        /*0038*/ 	.word	index@(.nv.constant0._Z4testPP6Minute)
        /*003c*/ 	.short	0x0380
        /*003e*/ 	.short	0x0008


	//----- nvinfo : EIATTR_SW_WAR
	.align		4
.L_13:
        /*0040*/ 	.byte	0x04, 0x36
        /*0042*/ 	.short	(.L_15 - .L_14)
.L_14:
        /*0044*/ 	.word	0x00000008
.L_15:


//--------------------- .nv.callgraph             --------------------------
	.section	.nv.callgraph,"",@"SHT_CUDA_CALLGRAPH"
	.align	4
	.sectionentsize	8
	.align		4
        /*0000*/ 	.word	0x00000000
	.align		4
        /*0004*/ 	.word	0xffffffff
	.align		4
        /*0008*/ 	.word	0x00000000
	.align		4
        /*000c*/ 	.word	0xfffffffe
	.align		4
        /*0010*/ 	.word	0x00000000
	.align		4
        /*0014*/ 	.word	0xfffffffd
	.align		4
        /*0018*/ 	.word	0x00000000
	.align		4
        /*001c*/ 	.word	0xfffffffc


//--------------------- .text._Z4testPP6Minute    --------------------------
	.section	.text._Z4testPP6Minute,"ax",@progbits
	.align	128
        .global         _Z4testPP6Minute
        .type           _Z4testPP6Minute,@function
        .size           _Z4testPP6Minute,(.L_x_1 - _Z4testPP6Minute)
        .other          _Z4testPP6Minute,@"STO_CUDA_ENTRY STV_DEFAULT"
_Z4testPP6Minute:
.text._Z4testPP6Minute:
[----:B------:R-:W-:Y:S01]  /*0000*/  LDC R1, c[0x0][0x37c] ;  /* 0x0000df00ff017b82 */ /* 0x000fe20000000800 */
[----:B------:R-:W-:Y:S05]  /*0010*/  EXIT ;  /* 0x000000000000794d */ /* 0x000fea0003800000 */
.L_x_0:
[----:B------:R-:W-:-:S00]  /*0020*/  BRA `(.L_x_0) ;  /* 0xfffffffc00fc7947 */ /* 0x000fc0000383ffff */
[----:B------:R-:W-:-:S00]  /*0030*/  NOP ;  /* 0x0000000000007918 */ /* 0x000fc00000000000 */
        /* <DEDUP_REMOVED lines=12> */
.L_x_1:


//--------------------- .nv.shared.reserved.0     --------------------------
	.section	.nv.shared.reserved.0,"aw",@nobits
	.weak		__nv_reservedSMEM_offset_0_alias
	.size		__nv_reservedSMEM_offset_0_alias, 0, 64
	.other		__nv_reservedSMEM_offset_0_alias,@"STO_CUDA_RESERVED_SHARED STV_DEFAULT"
__nv_reservedSMEM_offset_0_alias:
	.zero		0
	.zero		64


//--------------------- .nv.constant0._Z4testPP6Minute --------------------------
	.section	.nv.constant0._Z4testPP6Minute,"a",@progbits
	.sectionflags	@""
	.align	4
.nv.constant0._Z4testPP6Minute:
	.zero		904


//--------------------- SYMBOLS --------------------------

	.type		.nv.reservedSmem.offset0,@object
	.size		.nv.reservedSmem.offset0,0x4
